//
// Generated by NVIDIA NVVM Compiler
//
// Compiler Build ID: CL-36424714
// Cuda compilation tools, release 13.0, V13.0.88
// Based on NVVM 20.0.0
//

.version 9.0
.target sm_100
.address_size 64

	// .globl	_Z24gaussianBlurSharedKernelPhS_ii
.const .align 4 .b8 d_gaussianKernelShared[36] = {0, 0, 128, 61, 0, 0, 0, 62, 0, 0, 128, 61, 0, 0, 0, 62, 0, 0, 128, 62, 0, 0, 0, 62, 0, 0, 128, 61, 0, 0, 0, 62, 0, 0, 128, 61};
// _ZZ24gaussianBlurSharedKernelPhS_iiE4tile has been demoted

.visible .entry _Z24gaussianBlurSharedKernelPhS_ii(
	.param .u64 .ptr .align 1 _Z24gaussianBlurSharedKernelPhS_ii_param_0,
	.param .u64 .ptr .align 1 _Z24gaussianBlurSharedKernelPhS_ii_param_1,
	.param .u32 _Z24gaussianBlurSharedKernelPhS_ii_param_2,
	.param .u32 _Z24gaussianBlurSharedKernelPhS_ii_param_3
)
{
	.reg .pred 	%p<18>;
	.reg .b16 	%rs<15>;
	.reg .b32 	%r<27>;
	.reg .b32 	%f<28>;
	.reg .b64 	%rd<13>;
	// demoted variable
	.shared .align 1 .b8 _ZZ24gaussianBlurSharedKernelPhS_iiE4tile[324];
	ld.param.u64 	%rd4, [_Z24gaussianBlurSharedKernelPhS_ii_param_0];
	ld.param.u64 	%rd3, [_Z24gaussianBlurSharedKernelPhS_ii_param_1];
	ld.param.u32 	%r8, [_Z24gaussianBlurSharedKernelPhS_ii_param_2];
	ld.param.u32 	%r10, [_Z24gaussianBlurSharedKernelPhS_ii_param_3];
	cvta.to.global.u64 	%rd1, %rd4;
	mov.u32 	%r11, %ctaid.x;
	shl.b32 	%r12, %r11, 4;
	mov.u32 	%r1, %tid.x;
	add.s32 	%r2, %r12, %r1;
	mov.u32 	%r13, %ctaid.y;
	shl.b32 	%r14, %r13, 4;
	mov.u32 	%r3, %tid.y;
	add.s32 	%r15, %r14, %r3;
	setp.lt.s32 	%p2, %r2, %r8;
	setp.lt.s32 	%p3, %r15, %r10;
	and.pred  	%p1, %p2, %p3;
	mad.lo.s32 	%r5, %r8, %r15, %r2;
	cvt.s64.s32 	%rd5, %r5;
	add.s64 	%rd2, %rd1, %rd5;
	mov.u32 	%r16, _ZZ24gaussianBlurSharedKernelPhS_iiE4tile;
	mad.lo.s32 	%r6, %r3, 18, %r16;
	not.pred 	%p4, %p1;
	@%p4 bra 	$L__BB0_2;
	ld.global.u8 	%rs1, [%rd2];
	add.s32 	%r17, %r1, %r6;
	st.shared.u8 	[%r17+19], %rs1;
$L__BB0_2:
	setp.ne.s32 	%p5, %r1, 0;
	setp.lt.s32 	%p6, %r2, 1;
	or.pred  	%p7, %p5, %p6;
	@%p7 bra 	$L__BB0_4;
	ld.global.u8 	%rs2, [%rd2+-1];
	st.shared.u8 	[%r6+18], %rs2;
$L__BB0_4:
	setp.ne.s32 	%p8, %r1, 15;
	add.s32 	%r18, %r8, -1;
	setp.ge.s32 	%p9, %r2, %r18;
	or.pred  	%p10, %p8, %p9;
	@%p10 bra 	$L__BB0_6;
	ld.global.u8 	%rs3, [%rd2+1];
	st.shared.u8 	[%r6+35], %rs3;
$L__BB0_6:
	setp.ne.s32 	%p11, %r3, 0;
	setp.eq.s32 	%p12, %r15, 0;
	add.s32 	%r7, %r16, %r1;
	or.pred  	%p13, %p11, %p12;
	@%p13 bra 	$L__BB0_8;
	add.s32 	%r20, %r15, -1;
	mad.lo.s32 	%r21, %r8, %r20, %r2;
	cvt.s64.s32 	%rd6, %r21;
	add.s64 	%rd7, %rd1, %rd6;
	ld.global.u8 	%rs4, [%rd7];
	st.shared.u8 	[%r7+1], %rs4;
$L__BB0_8:
	setp.ne.s32 	%p14, %r3, 15;
	add.s32 	%r22, %r10, -1;
	setp.ge.s32 	%p15, %r15, %r22;
	or.pred  	%p16, %p14, %p15;
	@%p16 bra 	$L__BB0_10;
	mad.lo.s32 	%r23, %r8, %r15, %r8;
	add.s32 	%r24, %r23, %r2;
	cvt.s64.s32 	%rd8, %r24;
	add.s64 	%rd9, %rd1, %rd8;
	ld.global.u8 	%rs5, [%rd9];
	st.shared.u8 	[%r7+307], %rs5;
$L__BB0_10:
	bar.sync 	0;
	@%p4 bra 	$L__BB0_12;
	add.s32 	%r25, %r6, %r1;
	ld.shared.u8 	%rs6, [%r25];
	cvt.rn.f32.u16 	%f1, %rs6;
	ld.const.f32 	%f2, [d_gaussianKernelShared];
	fma.rn.f32 	%f3, %f2, %f1, 0f00000000;
	ld.shared.u8 	%rs7, [%r25+1];
	cvt.rn.f32.u16 	%f4, %rs7;
	ld.const.f32 	%f5, [d_gaussianKernelShared+4];
	fma.rn.f32 	%f6, %f5, %f4, %f3;
	ld.shared.u8 	%rs8, [%r25+2];
	cvt.rn.f32.u16 	%f7, %rs8;
	ld.const.f32 	%f8, [d_gaussianKernelShared+8];
	fma.rn.f32 	%f9, %f8, %f7, %f6;
	ld.shared.u8 	%rs9, [%r25+18];
	cvt.rn.f32.u16 	%f10, %rs9;
	ld.const.f32 	%f11, [d_gaussianKernelShared+12];
	fma.rn.f32 	%f12, %f11, %f10, %f9;
	ld.shared.u8 	%rs10, [%r25+19];
	cvt.rn.f32.u16 	%f13, %rs10;
	ld.const.f32 	%f14, [d_gaussianKernelShared+16];
	fma.rn.f32 	%f15, %f14, %f13, %f12;
	ld.shared.u8 	%rs11, [%r25+20];
	cvt.rn.f32.u16 	%f16, %rs11;
	ld.const.f32 	%f17, [d_gaussianKernelShared+20];
	fma.rn.f32 	%f18, %f17, %f16, %f15;
	ld.shared.u8 	%rs12, [%r25+36];
	cvt.rn.f32.u16 	%f19, %rs12;
	ld.const.f32 	%f20, [d_gaussianKernelShared+24];
	fma.rn.f32 	%f21, %f20, %f19, %f18;
	ld.shared.u8 	%rs13, [%r25+37];
	cvt.rn.f32.u16 	%f22, %rs13;
	ld.const.f32 	%f23, [d_gaussianKernelShared+28];
	fma.rn.f32 	%f24, %f23, %f22, %f21;
	ld.shared.u8 	%rs14, [%r25+38];
	cvt.rn.f32.u16 	%f25, %rs14;
	ld.const.f32 	%f26, [d_gaussianKernelShared+32];
	fma.rn.f32 	%f27, %f26, %f25, %f24;
	cvt.rzi.u32.f32 	%r26, %f27;
	cvta.to.global.u64 	%rd11, %rd3;
	add.s64 	%rd12, %rd11, %rd5;
	st.global.u8 	[%rd12], %r26;
$L__BB0_12:
	ret;

}


// ===== COMPILED SASS (sm_100) =====

	.target	sm_100

	.elftype	@"ET_EXEC"


//--------------------- .note.nv.tkinfo           --------------------------
	.section	.note.nv.tkinfo,"",@"SHT_NOTE"
	.sectionflags	@"SHF_NOTE_NV_TKINFO"
	.tkinfo
        /*0018*/ 	.word	0x00000002
        /*0030*/ 	.string	""
        /*0030*/ 	.string	"ptxas"
        /*0030*/ 	.string	"Cuda compilation tools, release 13.0, V13.0.88"
        /*0030*/ 	.string	"Build cuda_13.0.r13.0/compiler.36424714_0"
        /*0030*/ 	.string	"-arch sm_100 -m 64 "



//--------------------- .note.nv.cuinfo           --------------------------
	.section	.note.nv.cuinfo,"",@"SHT_NOTE"
	.sectionflags	@"SHF_NOTE_NV_CUINFO"
        /*0018*/ 	.short	0x0002
        /*001a*/ 	.short	0x0064
        /*001c*/ 	.short	0x0082
	.zero		2


//--------------------- .nv.info                  --------------------------
	.section	.nv.info,"",@"SHT_CUDA_INFO"
	.align	4


	//----- nvinfo : EIATTR_REGCOUNT
	.align		4
        /*0000*/ 	.byte	0x04, 0x2f
        /*0002*/ 	.short	(.L_2 - .L_1)
	.align		4
.L_1:
        /*0004*/ 	.word	index@(_Z24gaussianBlurSharedKernelPhS_ii)
        /*0008*/ 	.word	0x00000013


	//----- nvinfo : EIATTR_FRAME_SIZE
	.align		4
.L_2:
        /*000c*/ 	.byte	0x04, 0x11
        /*000e*/ 	.short	(.L_4 - .L_3)
	.align		4
.L_3:
        /*0010*/ 	.word	index@(_Z24gaussianBlurSharedKernelPhS_ii)
        /*0014*/ 	.word	0x00000000


	//----- nvinfo : EIATTR_MIN_STACK_SIZE
	.align		4
.L_4:
        /*0018*/ 	.byte	0x04, 0x12
        /*001a*/ 	.short	(.L_6 - .L_5)
	.align		4
.L_5:
        /*001c*/ 	.word	index@(_Z24gaussianBlurSharedKernelPhS_ii)
        /*0020*/ 	.word	0x00000000
.L_6:


//--------------------- .nv.compat                --------------------------
	.section	.nv.compat,"",@"SHT_CUDA_COMPAT_INFO"
	.align	4
        /*0000*/ 	.byte	0x02, 0x09, 0x00, 0x00, 0x02, 0x02, 0x01, 0x00, 0x02, 0x05, 0x05, 0x00, 0x03, 0x07, 0x01, 0x01
        /*0010*/ 	.byte	0x02, 0x03, 0x00, 0x00, 0x02, 0x06, 0x01, 0x00, 0x04, 0x0b, 0x08, 0x00, 0x09, 0x00, 0x00, 0x00
        /*0020*/ 	.byte	0x00, 0x00, 0x00, 0x00


//--------------------- .nv.info._Z24gaussianBlurSharedKernelPhS_ii --------------------------
	.section	.nv.info._Z24gaussianBlurSharedKernelPhS_ii,"",@"SHT_CUDA_INFO"
	.sectionflags	@""
	.align	4


	//----- nvinfo : EIATTR_CUDA_API_VERSION
	.align		4
        /*0000*/ 	.byte	0x04, 0x37
        /*0002*/ 	.short	(.L_8 - .L_7)
.L_7:
        /*0004*/ 	.word	0x00000082


	//----- nvinfo : EIATTR_KPARAM_INFO
	.align		4
.L_8:
        /*0008*/ 	.byte	0x04, 0x17
        /*000a*/ 	.short	(.L_10 - .L_9)
.L_9:
        /*000c*/ 	.word	0x00000000
        /*0010*/ 	.short	0x0003
        /*0012*/ 	.short	0x0014
        /*0014*/ 	.byte	0x00, 0xf0, 0x11, 0x00


	//----- nvinfo : EIATTR_KPARAM_INFO
	.align		4
.L_10:
        /*0018*/ 	.byte	0x04, 0x17
        /*001a*/ 	.short	(.L_12 - .L_11)
.L_11:
        /*001c*/ 	.word	0x00000000
        /*0020*/ 	.short	0x0002
        /*0022*/ 	.short	0x0010
        /*0024*/ 	.byte	0x00, 0xf0, 0x11, 0x00


	//----- nvinfo : EIATTR_KPARAM_INFO
	.align		4
.L_12:
        /*0028*/ 	.byte	0x04, 0x17
        /*002a*/ 	.short	(.L_14 - .L_13)
.L_13:
        /*002c*/ 	.word	0x00000000
        /*0030*/ 	.short	0x0001
        /*0032*/ 	.short	0x0008
        /*0034*/ 	.byte	0x00, 0xf5, 0x21, 0x00


	//----- nvinfo : EIATTR_KPARAM_INFO
	.align		4
.L_14:
        /*0038*/ 	.byte	0x04, 0x17
        /*003a*/ 	.short	(.L_16 - .L_15)
.L_15:
        /*003c*/ 	.word	0x00000000
        /*0040*/ 	.short	0x0000
        /*0042*/ 	.short	0x0000
        /*0044*/ 	.byte	0x00, 0xf5, 0x21, 0x00


	//----- nvinfo : EIATTR_SPARSE_MMA_MASK
	.align		4
.L_16:
        /*0048*/ 	.byte	0x03, 0x50
        /*004a*/ 	.short	0x0000


	//----- nvinfo : EIATTR_MAXREG_COUNT
	.align		4
        /*004c*/ 	.byte	0x03, 0x1b
        /*004e*/ 	.short	0x00ff


	//----- nvinfo : EIATTR_NUM_BARRIERS
	.align		4
        /*0050*/ 	.byte	0x02, 0x4c
        /*0052*/ 	.byte	0x01
	.zero		1


	//----- nvinfo : EIATTR_MERCURY_ISA_VERSION
	.align		4
        /*0054*/ 	.byte	0x03, 0x5f
        /*0056*/ 	.short	0x0101


	//----- nvinfo : EIATTR_VRC_CTA_INIT_COUNT
	.align		4
        /*0058*/ 	.byte	0x02, 0x4a
	.zero		1
	.zero		1


	//----- nvinfo : EIATTR_EXIT_INSTR_OFFSETS
	.align		4
        /*005c*/ 	.byte	0x04, 0x1c
        /*005e*/ 	.short	(.L_18 - .L_17)


	//   ....[0]....
.L_17:
        /*0060*/ 	.word	0x00000330


	//   ....[1]....
        /*0064*/ 	.word	0x00000580


	//----- nvinfo : EIATTR_CBANK_PARAM_SIZE
	.align		4
.L_18:
        /*0068*/ 	.byte	0x03, 0x19
        /*006a*/ 	.short	0x0018


	//----- nvinfo : EIATTR_PARAM_CBANK
	.align		4
        /*006c*/ 	.byte	0x04, 0x0a
        /*006e*/ 	.short	(.L_20 - .L_19)
	.align		4
.L_19:
        /*0070*/ 	.word	index@(.nv.constant0._Z24gaussianBlurSharedKernelPhS_ii)
        /*0074*/ 	.short	0x0380
        /*0076*/ 	.short	0x0018


	//----- nvinfo : EIATTR_SW_WAR
	.align		4
.L_20:
        /*0078*/ 	.byte	0x04, 0x36
        /*007a*/ 	.short	(.L_22 - .L_21)
.L_21:
        /*007c*/ 	.word	0x00000008
.L_22:


//--------------------- .nv.callgraph             --------------------------
	.section	.nv.callgraph,"",@"SHT_CUDA_CALLGRAPH"
	.align	4
	.sectionentsize	8
	.align		4
        /*0000*/ 	.word	0x00000000
	.align		4
        /*0004*/ 	.word	0xffffffff
	.align		4
        /*0008*/ 	.word	0x00000000
	.align		4
        /*000c*/ 	.word	0xfffffffe
	.align		4
        /*0010*/ 	.word	0x00000000
	.align		4
        /*0014*/ 	.word	0xfffffffd
	.align		4
        /*0018*/ 	.word	0x00000000
	.align		4
        /*001c*/ 	.word	0xfffffffc


//--------------------- .nv.constant3             --------------------------
	.section	.nv.constant3,"a",@progbits
	.align	4
.nv.constant3:
	.type		d_gaussianKernelShared,@object
	.size		d_gaussianKernelShared,(.L_0 - d_gaussianKernelShared)
d_gaussianKernelShared:
        /*0000*/ 	.byte	0x00, 0x00, 0x80, 0x3d, 0x00, 0x00, 0x00, 0x3e, 0x00, 0x00, 0x80, 0x3d, 0x00, 0x00, 0x00, 0x3e
        /*0010*/ 	.byte	0x00, 0x00, 0x80, 0x3e, 0x00, 0x00, 0x00, 0x3e, 0x00, 0x00, 0x80, 0x3d, 0x00, 0x00, 0x00, 0x3e
        /*0020*/ 	.byte	0x00, 0x00, 0x80, 0x3d
.L_0:


//--------------------- .text._Z24gaussianBlurSharedKernelPhS_ii --------------------------
	.section	.text._Z24gaussianBlurSharedKernelPhS_ii,"ax",@progbits
	.align	128
        .global         _Z24gaussianBlurSharedKernelPhS_ii
        .type           _Z24gaussianBlurSharedKernelPhS_ii,@function
        .size           _Z24gaussianBlurSharedKernelPhS_ii,(.L_x_1 - _Z24gaussianBlurSharedKernelPhS_ii)
        .other          _Z24gaussianBlurSharedKernelPhS_ii,@"STO_CUDA_ENTRY STV_DEFAULT"
_Z24gaussianBlurSharedKernelPhS_ii:
.text._Z24gaussianBlurSharedKernelPhS_ii:
[----:B------:R-:W-:Y:S01]  /*0000*/  LDC R1, c[0x0][0x37c] ;  /* 0x0000df00ff017b82 */ /* 0x000fe20000000800 */
[----:B------:R-:W0:Y:S07]  /*0010*/  S2R R4, SR_CTAID.Y ;  /* 0x0000000000047919 */ /* 0x000e2e0000002600 */
[----:B------:R-:W1:Y:S01]  /*0020*/  LDC.64 R8, c[0x0][0x390] ;  /* 0x0000e400ff087b82 */ /* 0x000e620000000a00 */
[----:B------:R-:W2:Y:S01]  /*0030*/  LDCU.64 UR4, c[0x0][0x380] ;  /* 0x00007000ff0477ac */ /* 0x000ea20008000a00 */
[----:B------:R-:W0:Y:S01]  /*0040*/  S2R R11, SR_TID.Y ;  /* 0x00000000000b7919 */ /* 0x000e220000002200 */
[----:B------:R-:W3:Y:S01]  /*0050*/  LDCU.64 UR6, c[0x0][0x358] ;  /* 0x00006b00ff0677ac */ /* 0x000ee20008000a00 */
[----:B------:R-:W4:Y:S01]  /*0060*/  S2R R5, SR_CTAID.X ;  /* 0x0000000000057919 */ /* 0x000f220000002500 */
[----:B------:R-:W4:Y:S01]  /*0070*/  S2R R0, SR_TID.X ;  /* 0x0000000000007919 */ /* 0x000f220000002100 */
[----:B-1----:R-:W-:-:S02]  /*0080*/  VIADD R3, R9, 0xffffffff ;  /* 0xffffffff09037836 */ /* 0x002fc40000000000 */
[----:B------:R-:W-:Y:S02]  /*0090*/  VIADD R2, R8, 0xffffffff ;  /* 0xffffffff08027836 */ /* 0x000fe40000000000 */
[----:B0-----:R-:W-:-:S05]  /*00a0*/  IMAD R4, R4, 0x10, R11 ;  /* 0x0000001004047824 */ /* 0x001fca00078e020b */
[C---:B------:R-:W-:Y:S02]  /*00b0*/  ISETP.NE.AND P0, PT, R4.reuse, RZ, PT ;  /* 0x000000ff0400720c */ /* 0x040fe40003f05270 */
[C---:B------:R-:W-:Y:S01]  /*00c0*/  ISETP.GE.AND P1, PT, R4.reuse, R3, PT ;  /* 0x000000030400720c */ /* 0x040fe20003f26270 */
[----:B----4-:R-:W-:Y:S01]  /*00d0*/  IMAD R3, R5, 0x10, R0 ;  /* 0x0000001005037824 */ /* 0x010fe200078e0200 */
[C---:B------:R-:W-:Y:S02]  /*00e0*/  ISETP.NE.OR P0, PT, R11.reuse, RZ, !P0 ;  /* 0x000000ff0b00720c */ /* 0x040fe40004705670 */
[----:B------:R-:W-:Y:S02]  /*00f0*/  ISETP.NE.OR P1, PT, R11, 0xf, P1 ;  /* 0x0000000f0b00780c */ /* 0x000fe40000f25670 */
[----:B------:R-:W-:Y:S01]  /*0100*/  ISETP.GE.AND P3, PT, R3, R2, PT ;  /* 0x000000020300720c */ /* 0x000fe20003f66270 */
[C---:B------:R-:W-:Y:S01]  /*0110*/  IMAD R2, R4.reuse, R8, R3 ;  /* 0x0000000804027224 */ /* 0x040fe200078e0203 */
[----:B------:R-:W-:-:S02]  /*0120*/  ISETP.GE.AND P2, PT, R4, R9, PT ;  /* 0x000000090400720c */ /* 0x000fc40003f46270 */
[C---:B------:R-:W-:Y:S02]  /*0130*/  ISETP.GE.AND P4, PT, R3.reuse, 0x1, PT ;  /* 0x000000010300780c */ /* 0x040fe40003f86270 */
[-C--:B------:R-:W-:Y:S02]  /*0140*/  ISETP.LT.AND P2, PT, R3, R8.reuse, !P2 ;  /* 0x000000080300720c */ /* 0x080fe40005741270 */
[----:B------:R-:W-:Y:S01]  /*0150*/  SHF.R.S32.HI R13, RZ, 0x1f, R2 ;  /* 0x0000001fff0d7819 */ /* 0x000fe20000011402 */
[----:B------:R-:W-:Y:S01]  /*0160*/  @!P0 VIADD R5, R4, 0xffffffff ;  /* 0xffffffff04058836 */ /* 0x000fe20000000000 */
[----:B------:R-:W-:Y:S01]  /*0170*/  ISETP.NE.OR P4, PT, R0, RZ, !P4 ;  /* 0x000000ff0000720c */ /* 0x000fe20006785670 */
[-C--:B------:R-:W-:Y:S01]  /*0180*/  @!P1 IMAD R6, R4, R8.reuse, R8 ;  /* 0x0000000804069224 */ /* 0x080fe200078e0208 */
[----:B--2---:R-:W-:Y:S01]  /*0190*/  IADD3 R4, P5, PT, R2, UR4, RZ ;  /* 0x0000000402047c10 */ /* 0x004fe2000ffbe0ff */
[----:B------:R-:W-:Y:S01]  /*01a0*/  @!P0 IMAD R7, R5, R8, R3 ;  /* 0x0000000805078224 */ /* 0x000fe200078e0203 */
[----:B------:R-:W-:Y:S01]  /*01b0*/  ISETP.NE.OR P3, PT, R0, 0xf, P3 ;  /* 0x0000000f0000780c */ /* 0x000fe20001f65670 */
[----:B------:R-:W-:Y:S01]  /*01c0*/  @!P1 IMAD.IADD R3, R3, 0x1, R6 ;  /* 0x0000000103039824 */ /* 0x000fe200078e0206 */
[----:B------:R-:W-:-:S02]  /*01d0*/  IADD3.X R5, PT, PT, R13, UR5, RZ, P5, !PT ;  /* 0x000000050d057c10 */ /* 0x000fc4000affe4ff */
[----:B------:R-:W-:Y:S02]  /*01e0*/  @!P0 IADD3 R6, P5, PT, R7, UR4, RZ ;  /* 0x0000000407068c10 */ /* 0x000fe4000ffbe0ff */
[----:B------:R-:W-:Y:S01]  /*01f0*/  @!P1 IADD3 R8, P6, PT, R3, UR4, RZ ;  /* 0x0000000403089c10 */ /* 0x000fe2000ffde0ff */
[----:B---3--:R-:W2:Y:S01]  /*0200*/  @P2 LDG.E.U8 R10, desc[UR6][R4.64] ;  /* 0x00000006040a2981 */ /* 0x008ea2000c1e1100 */
[----:B------:R-:W-:Y:S02]  /*0210*/  @!P0 LEA.HI.X.SX32 R7, R7, UR5, 0x1, P5 ;  /* 0x0000000507078c11 */ /* 0x000fe4000a8f0eff */
[----:B------:R-:W-:Y:S01]  /*0220*/  @!P1 LEA.HI.X.SX32 R9, R3, UR5, 0x1, P6 ;  /* 0x0000000503099c11 */ /* 0x000fe2000b0f0eff */
[----:B------:R-:W3:Y:S04]  /*0230*/  @!P4 LDG.E.U8 R12, desc[UR6][R4.64+-0x1] ;  /* 0xffffff06040cc981 */ /* 0x000ee8000c1e1100 */
[----:B------:R-:W4:Y:S04]  /*0240*/  @!P3 LDG.E.U8 R14, desc[UR6][R4.64+0x1] ;  /* 0x00000106040eb981 */ /* 0x000f28000c1e1100 */
[----:B------:R-:W5:Y:S04]  /*0250*/  @!P0 LDG.E.U8 R7, desc[UR6][R6.64] ;  /* 0x0000000606078981 */ /* 0x000f68000c1e1100 */
[----:B------:R-:W5:Y:S01]  /*0260*/  @!P1 LDG.E.U8 R9, desc[UR6][R8.64] ;  /* 0x0000000608099981 */ /* 0x000f62000c1e1100 */
[----:B------:R-:W0:Y:S01]  /*0270*/  S2UR UR5, SR_CgaCtaId ;  /* 0x00000000000579c3 */ /* 0x000e220000008800 */
[----:B------:R-:W-:-:S02]  /*0280*/  UMOV UR4, 0x400 ;  /* 0x0000040000047882 */ /* 0x000fc40000000000 */
[----:B0-----:R-:W-:-:S06]  /*0290*/  ULEA UR4, UR5, UR4, 0x18 ;  /* 0x0000000405047291 */ /* 0x001fcc000f8ec0ff */
[----:B------:R-:W-:-:S04]  /*02a0*/  IMAD.U32 R16, RZ, RZ, UR4 ;  /* 0x00000004ff107e24 */ /* 0x000fc8000f8e00ff */
[----:B------:R-:W-:-:S04]  /*02b0*/  IMAD R3, R11, 0x12, R16 ;  /* 0x000000120b037824 */ /* 0x000fc800078e0210 */
[----:B------:R-:W-:-:S05]  /*02c0*/  @P2 IMAD.IADD R11, R3, 0x1, R0 ;  /* 0x00000001030b2824 */ /* 0x000fca00078e0200 */
[----:B--2---:R0:W-:Y:S04]  /*02d0*/  @P2 STS.U8 [R11+0x13], R10 ;  /* 0x0000130a0b002388 */ /* 0x0041e80000000000 */
[----:B---3--:R0:W-:Y:S04]  /*02e0*/  @!P4 STS.U8 [R3+0x12], R12 ;  /* 0x0000120c0300c388 */ /* 0x0081e80000000000 */
[----:B----4-:R0:W-:Y:S04]  /*02f0*/  @!P3 STS.U8 [R3+0x23], R14 ;  /* 0x0000230e0300b388 */ /* 0x0101e80000000000 */
[----:B-----5:R0:W-:Y:S04]  /*0300*/  @!P0 STS.U8 [R0+UR4+0x1], R7 ;  /* 0x0000010700008988 */ /* 0x0201e80008000004 */
[----:B------:R0:W-:Y:S01]  /*0310*/  @!P1 STS.U8 [R0+UR4+0x133], R9 ;  /* 0x0001330900009988 */ /* 0x0001e20008000004 */
[----:B------:R-:W-:Y:S06]  /*0320*/  BAR.SYNC.DEFER_BLOCKING 0x0 ;  /* 0x0000000000007b1d */ /* 0x000fec0000010000 */
[----:B------:R-:W-:Y:S05]  /*0330*/  @!P2 EXIT ;  /* 0x000000000000a94d */ /* 0x000fea0003800000 */
[----:B0-----:R-:W-:Y:S01]  /*0340*/  IMAD.IADD R12, R3, 0x1, R0 ;  /* 0x00000001030c7824 */ /* 0x001fe200078e0200 */
[----:B------:R-:W0:Y:S04]  /*0350*/  LDCU.128 UR8, c[0x3][URZ] ;  /* 0x00c00000ff0877ac */ /* 0x000e280008000c00 */
[----:B------:R-:W1:Y:S01]  /*0360*/  LDS.U8 R0, [R12] ;  /* 0x000000000c007984 */ /* 0x000e620000000000 */
[----:B------:R-:W2:Y:S03]  /*0370*/  LDCU.128 UR12, c[0x3][0x10] ;  /* 0x00c00200ff0c77ac */ /* 0x000ea60008000c00 */
[----:B------:R-:W3:Y:S01]  /*0380*/  LDS.U8 R3, [R12+0x1] ;  /* 0x000001000c037984 */ /* 0x000ee20000000000 */
[----:B------:R-:W4:Y:S03]  /*0390*/  LDCU UR4, c[0x3][0x20] ;  /* 0x00c00400ff0477ac */ /* 0x000f260008000800 */
[----:B------:R-:W5:Y:S04]  /*03a0*/  LDS.U8 R4, [R12+0x2] ;  /* 0x000002000c047984 */ /* 0x000f680000000000 */
[----:B------:R-:W2:Y:S04]  /*03b0*/  LDS.U8 R6, [R12+0x12] ;  /* 0x000012000c067984 */ /* 0x000ea80000000000 */
[----:B------:R-:W4:Y:S04]  /*03c0*/  LDS.U8 R7, [R12+0x13] ;  /* 0x000013000c077984 */ /* 0x000f280000000000 */
[----:B------:R-:W4:Y:S04]  /*03d0*/  LDS.U8 R8, [R12+0x14] ;  /* 0x000014000c087984 */ /* 0x000f280000000000 */
[----:B------:R-:W4:Y:S04]  /*03e0*/  LDS.U8 R9, [R12+0x24] ;  /* 0x000024000c097984 */ /* 0x000f280000000000 */
[----:B------:R-:W4:Y:S04]  /*03f0*/  LDS.U8 R10, [R12+0x25] ;  /* 0x000025000c0a7984 */ /* 0x000f280000000000 */
[----:B------:R-:W4:Y:S01]  /*0400*/  LDS.U8 R11, [R12+0x26] ;  /* 0x000026000c0b7984 */ /* 0x000f220000000000 */
[----:B-1----:R-:W-:-:S02]  /*0410*/  I2FP.F32.U32 R0, R0 ;  /* 0x0000000000007245 */ /* 0x002fc40000201000 */
[----:B---3--:R-:W-:-:S03]  /*0420*/  I2FP.F32.U32 R3, R3 ;  /* 0x0000000300037245 */ /* 0x008fc60000201000 */
[----:B0-----:R-:W-:Y:S01]  /*0430*/  FFMA R0, R0, UR8, RZ ;  /* 0x0000000800007c23 */ /* 0x001fe200080000ff */
[----:B-----5:R-:W-:-:S03]  /*0440*/  I2FP.F32.U32 R5, R4 ;  /* 0x0000000400057245 */ /* 0x020fc60000201000 */
[----:B------:R-:W-:Y:S01]  /*0450*/  FFMA R0, R3, UR9, R0 ;  /* 0x0000000903007c23 */ /* 0x000fe20008000000 */
[----:B------:R-:W0:Y:S01]  /*0460*/  LDCU.64 UR8, c[0x0][0x388] ;  /* 0x00007100ff0877ac */ /* 0x000e220008000a00 */
[----:B--2---:R-:W-:Y:S02]  /*0470*/  I2FP.F32.U32 R3, R6 ;  /* 0x0000000600037245 */ /* 0x004fe40000201000 */
[----:B------:R-:W-:Y:S01]  /*0480*/  FFMA R0, R5, UR10, R0 ;  /* 0x0000000a05007c23 */ /* 0x000fe20008000000 */
[----:B----4-:R-:W-:-:S03]  /*0490*/  I2FP.F32.U32 R7, R7 ;  /* 0x0000000700077245 */ /* 0x010fc60000201000 */
[----:B------:R-:W-:Y:S01]  /*04a0*/  FFMA R0, R3, UR11, R0 ;  /* 0x0000000b03007c23 */ /* 0x000fe20008000000 */
[----:B------:R-:W-:-:S03]  /*04b0*/  I2FP.F32.U32 R3, R8 ;  /* 0x0000000800037245 */ /* 0x000fc60000201000 */
[----:B------:R-:W-:Y:S01]  /*04c0*/  FFMA R0, R7, UR12, R0 ;  /* 0x0000000c07007c23 */ /* 0x000fe20008000000 */
[----:B------:R-:W-:-:S03]  /*04d0*/  I2FP.F32.U32 R9, R9 ;  /* 0x0000000900097245 */ /* 0x000fc60000201000 */
[----:B------:R-:W-:Y:S01]  /*04e0*/  FFMA R0, R3, UR13, R0 ;  /* 0x0000000d03007c23 */ /* 0x000fe20008000000 */
[----:B------:R-:W-:-:S03]  /*04f0*/  I2FP.F32.U32 R3, R10 ;  /* 0x0000000a00037245 */ /* 0x000fc60000201000 */
[----:B------:R-:W-:Y:S01]  /*0500*/  FFMA R0, R9, UR14, R0 ;  /* 0x0000000e09007c23 */ /* 0x000fe20008000000 */
[----:B0-----:R-:W-:Y:S02]  /*0510*/  IADD3 R2, P0, PT, R2, UR8, RZ ;  /* 0x0000000802027c10 */ /* 0x001fe4000ff1e0ff */
[----:B------:R-:W-:Y:S01]  /*0520*/  I2FP.F32.U32 R11, R11 ;  /* 0x0000000b000b7245 */ /* 0x000fe20000201000 */
[----:B------:R-:W-:Y:S01]  /*0530*/  FFMA R0, R3, UR15, R0 ;  /* 0x0000000f03007c23 */ /* 0x000fe20008000000 */
[----:B------:R-:W-:-:S03]  /*0540*/  IADD3.X R3, PT, PT, R13, UR9, RZ, P0, !PT ;  /* 0x000000090d037c10 */ /* 0x000fc600087fe4ff */
[----:B------:R-:W-:-:S04]  /*0550*/  FFMA R0, R11, UR4, R0 ;  /* 0x000000040b007c23 */ /* 0x000fc80008000000 */
[----:B------:R-:W0:Y:S02]  /*0560*/  F2I.U32.TRUNC.NTZ R5, R0 ;  /* 0x0000000000057305 */ /* 0x000e24000020f000 */
[----:B0-----:R-:W-:Y:S01]  /*0570*/  STG.E.U8 desc[UR6][R2.64], R5 ;  /* 0x0000000502007986 */ /* 0x001fe2000c101106 */
[----:B------:R-:W-:Y:S05]  /*0580*/  EXIT ;  /* 0x000000000000794d */ /* 0x000fea0003800000 */
.L_x_0:
[----:B------:R-:W-:-:S00]  /*0590*/  BRA `(.L_x_0) ;  /* 0xfffffffc00fc7947 */ /* 0x000fc0000383ffff */
[----:B------:R-:W-:-:S00]  /*05a0*/  NOP ;  /* 0x0000000000007918 */ /* 0x000fc00000000000 */
        /* <DEDUP_REMOVED lines=13> */
.L_x_1:


//--------------------- .nv.shared._Z24gaussianBlurSharedKernelPhS_ii --------------------------
	.section	.nv.shared._Z24gaussianBlurSharedKernelPhS_ii,"aw",@nobits
	.sectionflags	@""
.nv.shared._Z24gaussianBlurSharedKernelPhS_ii:
	.zero		1348


//--------------------- .nv.shared.reserved.0     --------------------------
	.section	.nv.shared.reserved.0,"aw",@nobits
	.weak		__nv_reservedSMEM_offset_0_alias
	.size		__nv_reservedSMEM_offset_0_alias, 0, 64
	.other		__nv_reservedSMEM_offset_0_alias,@"STO_CUDA_RESERVED_SHARED STV_DEFAULT"
__nv_reservedSMEM_offset_0_alias:
	.zero		0
	.zero		64


//--------------------- .nv.constant0._Z24gaussianBlurSharedKernelPhS_ii --------------------------
	.section	.nv.constant0._Z24gaussianBlurSharedKernelPhS_ii,"a",@progbits
	.sectionflags	@""
	.align	4
.nv.constant0._Z24gaussianBlurSharedKernelPhS_ii:
	.zero		920


//--------------------- SYMBOLS --------------------------

	.type		.nv.reservedSmem.offset0,@object
	.size		.nv.reservedSmem.offset0,0x4
	.type		.nv.reservedSmem.cap,@object
	.size		.nv.reservedSmem.cap,0x4
